//
// Generated by NVIDIA NVVM Compiler
//
// Compiler Build ID: CL-36424714
// Cuda compilation tools, release 13.0, V13.0.88
// Based on NVVM 20.0.0
//

.version 9.0
.target sm_100
.address_size 64

	// .globl	_Z14vector_add_gpuPfS_S_i

.visible .entry _Z14vector_add_gpuPfS_S_i(
	.param .u64 .ptr .align 1 _Z14vector_add_gpuPfS_S_i_param_0,
	.param .u64 .ptr .align 1 _Z14vector_add_gpuPfS_S_i_param_1,
	.param .u64 .ptr .align 1 _Z14vector_add_gpuPfS_S_i_param_2,
	.param .u32 _Z14vector_add_gpuPfS_S_i_param_3
)
{
	.reg .pred 	%p<7>;
	.reg .b32 	%r<31>;
	.reg .b32 	%f<16>;
	.reg .b64 	%rd<25>;

	ld.param.u64 	%rd4, [_Z14vector_add_gpuPfS_S_i_param_0];
	ld.param.u64 	%rd5, [_Z14vector_add_gpuPfS_S_i_param_1];
	ld.param.u64 	%rd6, [_Z14vector_add_gpuPfS_S_i_param_2];
	ld.param.u32 	%r12, [_Z14vector_add_gpuPfS_S_i_param_3];
	cvta.to.global.u64 	%rd1, %rd4;
	cvta.to.global.u64 	%rd2, %rd6;
	cvta.to.global.u64 	%rd3, %rd5;
	mov.u32 	%r13, %tid.x;
	mov.u32 	%r14, %ctaid.x;
	mov.u32 	%r15, %ntid.x;
	mad.lo.s32 	%r29, %r14, %r15, %r13;
	mov.u32 	%r16, %nctaid.x;
	mul.lo.s32 	%r2, %r15, %r16;
	setp.ge.s32 	%p1, %r29, %r12;
	@%p1 bra 	$L__BB0_7;
	add.s32 	%r17, %r29, %r2;
	max.s32 	%r18, %r12, %r17;
	setp.lt.s32 	%p2, %r17, %r12;
	selp.u32 	%r19, 1, 0, %p2;
	add.s32 	%r20, %r17, %r19;
	sub.s32 	%r21, %r18, %r20;
	div.u32 	%r22, %r21, %r2;
	add.s32 	%r3, %r22, %r19;
	and.b32  	%r23, %r3, 3;
	setp.eq.s32 	%p3, %r23, 3;
	@%p3 bra 	$L__BB0_4;
	add.s32 	%r24, %r3, 1;
	and.b32  	%r25, %r24, 3;
	neg.s32 	%r27, %r25;
$L__BB0_3:
	.pragma "nounroll";
	mul.wide.s32 	%rd7, %r29, 4;
	add.s64 	%rd8, %rd1, %rd7;
	add.s64 	%rd9, %rd2, %rd7;
	add.s64 	%rd10, %rd3, %rd7;
	ld.global.f32 	%f1, [%rd10];
	ld.global.f32 	%f2, [%rd9];
	add.f32 	%f3, %f1, %f2;
	st.global.f32 	[%rd8], %f3;
	add.s32 	%r29, %r29, %r2;
	add.s32 	%r27, %r27, 1;
	setp.ne.s32 	%p4, %r27, 0;
	@%p4 bra 	$L__BB0_3;
$L__BB0_4:
	setp.lt.u32 	%p5, %r3, 3;
	@%p5 bra 	$L__BB0_7;
	mul.wide.s32 	%rd15, %r2, 4;
	shl.b32 	%r26, %r2, 2;
$L__BB0_6:
	mul.wide.s32 	%rd11, %r29, 4;
	add.s64 	%rd12, %rd3, %rd11;
	ld.global.f32 	%f4, [%rd12];
	add.s64 	%rd13, %rd2, %rd11;
	ld.global.f32 	%f5, [%rd13];
	add.f32 	%f6, %f4, %f5;
	add.s64 	%rd14, %rd1, %rd11;
	st.global.f32 	[%rd14], %f6;
	add.s64 	%rd16, %rd12, %rd15;
	ld.global.f32 	%f7, [%rd16];
	add.s64 	%rd17, %rd13, %rd15;
	ld.global.f32 	%f8, [%rd17];
	add.f32 	%f9, %f7, %f8;
	add.s64 	%rd18, %rd14, %rd15;
	st.global.f32 	[%rd18], %f9;
	add.s64 	%rd19, %rd16, %rd15;
	ld.global.f32 	%f10, [%rd19];
	add.s64 	%rd20, %rd17, %rd15;
	ld.global.f32 	%f11, [%rd20];
	add.f32 	%f12, %f10, %f11;
	add.s64 	%rd21, %rd18, %rd15;
	st.global.f32 	[%rd21], %f12;
	add.s64 	%rd22, %rd19, %rd15;
	ld.global.f32 	%f13, [%rd22];
	add.s64 	%rd23, %rd20, %rd15;
	ld.global.f32 	%f14, [%rd23];
	add.f32 	%f15, %f13, %f14;
	add.s64 	%rd24, %rd21, %rd15;
	st.global.f32 	[%rd24], %f15;
	add.s32 	%r29, %r26, %r29;
	setp.lt.s32 	%p6, %r29, %r12;
	@%p6 bra 	$L__BB0_6;
$L__BB0_7:
	ret;

}


// ===== COMPILED SASS (sm_100) =====

	.target	sm_100

	.elftype	@"ET_EXEC"


//--------------------- .note.nv.tkinfo           --------------------------
	.section	.note.nv.tkinfo,"",@"SHT_NOTE"
	.sectionflags	@"SHF_NOTE_NV_TKINFO"
	.tkinfo
        /*0018*/ 	.word	0x00000002
        /*0030*/ 	.string	""
        /*0030*/ 	.string	"ptxas"
        /*0030*/ 	.string	"Cuda compilation tools, release 13.0, V13.0.88"
        /*0030*/ 	.string	"Build cuda_13.0.r13.0/compiler.36424714_0"
        /*0030*/ 	.string	"-arch sm_100 -m 64 "



//--------------------- .note.nv.cuinfo           --------------------------
	.section	.note.nv.cuinfo,"",@"SHT_NOTE"
	.sectionflags	@"SHF_NOTE_NV_CUINFO"
        /*0018*/ 	.short	0x0002
        /*001a*/ 	.short	0x0064
        /*001c*/ 	.short	0x0082
	.zero		2


//--------------------- .nv.info                  --------------------------
	.section	.nv.info,"",@"SHT_CUDA_INFO"
	.align	4


	//----- nvinfo : EIATTR_REGCOUNT
	.align		4
        /*0000*/ 	.byte	0x04, 0x2f
        /*0002*/ 	.short	(.L_1 - .L_0)
	.align		4
.L_0:
        /*0004*/ 	.word	index@(_Z14vector_add_gpuPfS_S_i)
        /*0008*/ 	.word	0x0000001a


	//----- nvinfo : EIATTR_FRAME_SIZE
	.align		4
.L_1:
        /*000c*/ 	.byte	0x04, 0x11
        /*000e*/ 	.short	(.L_3 - .L_2)
	.align		4
.L_2:
        /*0010*/ 	.word	index@(_Z14vector_add_gpuPfS_S_i)
        /*0014*/ 	.word	0x00000000


	//----- nvinfo : EIATTR_MIN_STACK_SIZE
	.align		4
.L_3:
        /*0018*/ 	.byte	0x04, 0x12
        /*001a*/ 	.short	(.L_5 - .L_4)
	.align		4
.L_4:
        /*001c*/ 	.word	index@(_Z14vector_add_gpuPfS_S_i)
        /*0020*/ 	.word	0x00000000
.L_5:


//--------------------- .nv.compat                --------------------------
	.section	.nv.compat,"",@"SHT_CUDA_COMPAT_INFO"
	.align	4
        /*0000*/ 	.byte	0x02, 0x09, 0x00, 0x00, 0x02, 0x02, 0x01, 0x00, 0x02, 0x05, 0x05, 0x00, 0x03, 0x07, 0x01, 0x01
        /*0010*/ 	.byte	0x02, 0x03, 0x00, 0x00, 0x02, 0x06, 0x01, 0x00, 0x04, 0x0b, 0x08, 0x00, 0x09, 0x00, 0x00, 0x00
        /*0020*/ 	.byte	0x00, 0x00, 0x00, 0x00


//--------------------- .nv.info._Z14vector_add_gpuPfS_S_i --------------------------
	.section	.nv.info._Z14vector_add_gpuPfS_S_i,"",@"SHT_CUDA_INFO"
	.sectionflags	@""
	.align	4


	//----- nvinfo : EIATTR_CUDA_API_VERSION
	.align		4
        /*0000*/ 	.byte	0x04, 0x37
        /*0002*/ 	.short	(.L_7 - .L_6)
.L_6:
        /*0004*/ 	.word	0x00000082


	//----- nvinfo : EIATTR_KPARAM_INFO
	.align		4
.L_7:
        /*0008*/ 	.byte	0x04, 0x17
        /*000a*/ 	.short	(.L_9 - .L_8)
.L_8:
        /*000c*/ 	.word	0x00000000
        /*0010*/ 	.short	0x0003
        /*0012*/ 	.short	0x0018
        /*0014*/ 	.byte	0x00, 0xf0, 0x11, 0x00


	//----- nvinfo : EIATTR_KPARAM_INFO
	.align		4
.L_9:
        /*0018*/ 	.byte	0x04, 0x17
        /*001a*/ 	.short	(.L_11 - .L_10)
.L_10:
        /*001c*/ 	.word	0x00000000
        /*0020*/ 	.short	0x0002
        /*0022*/ 	.short	0x0010
        /*0024*/ 	.byte	0x00, 0xf5, 0x21, 0x00


	//----- nvinfo : EIATTR_KPARAM_INFO
	.align		4
.L_11:
        /*0028*/ 	.byte	0x04, 0x17
        /*002a*/ 	.short	(.L_13 - .L_12)
.L_12:
        /*002c*/ 	.word	0x00000000
        /*0030*/ 	.short	0x0001
        /*0032*/ 	.short	0x0008
        /*0034*/ 	.byte	0x00, 0xf5, 0x21, 0x00


	//----- nvinfo : EIATTR_KPARAM_INFO
	.align		4
.L_13:
        /*0038*/ 	.byte	0x04, 0x17
        /*003a*/ 	.short	(.L_15 - .L_14)
.L_14:
        /*003c*/ 	.word	0x00000000
        /*0040*/ 	.short	0x0000
        /*0042*/ 	.short	0x0000
        /*0044*/ 	.byte	0x00, 0xf5, 0x21, 0x00


	//----- nvinfo : EIATTR_SPARSE_MMA_MASK
	.align		4
.L_15:
        /*0048*/ 	.byte	0x03, 0x50
        /*004a*/ 	.short	0x0000


	//----- nvinfo : EIATTR_MAXREG_COUNT
	.align		4
        /*004c*/ 	.byte	0x03, 0x1b
        /*004e*/ 	.short	0x00ff


	//----- nvinfo : EIATTR_MERCURY_ISA_VERSION
	.align		4
        /*0050*/ 	.byte	0x03, 0x5f
        /*0052*/ 	.short	0x0101


	//----- nvinfo : EIATTR_VRC_CTA_INIT_COUNT
	.align		4
        /*0054*/ 	.byte	0x02, 0x4a
	.zero		1
	.zero		1


	//----- nvinfo : EIATTR_EXIT_INSTR_OFFSETS
	.align		4
        /*0058*/ 	.byte	0x04, 0x1c
        /*005a*/ 	.short	(.L_17 - .L_16)


	//   ....[0]....
.L_16:
        /*005c*/ 	.word	0x00000090


	//   ....[1]....
        /*0060*/ 	.word	0x000003a0


	//   ....[2]....
        /*0064*/ 	.word	0x000005d0


	//----- nvinfo : EIATTR_CRS_STACK_SIZE
	.align		4
.L_17:
        /*0068*/ 	.byte	0x04, 0x1e
        /*006a*/ 	.short	(.L_19 - .L_18)
.L_18:
        /*006c*/ 	.word	0x00000000


	//----- nvinfo : EIATTR_CBANK_PARAM_SIZE
	.align		4
.L_19:
        /*0070*/ 	.byte	0x03, 0x19
        /*0072*/ 	.short	0x001c


	//----- nvinfo : EIATTR_PARAM_CBANK
	.align		4
        /*0074*/ 	.byte	0x04, 0x0a
        /*0076*/ 	.short	(.L_21 - .L_20)
	.align		4
.L_20:
        /*0078*/ 	.word	index@(.nv.constant0._Z14vector_add_gpuPfS_S_i)
        /*007c*/ 	.short	0x0380
        /*007e*/ 	.short	0x001c


	//----- nvinfo : EIATTR_SW_WAR
	.align		4
.L_21:
        /*0080*/ 	.byte	0x04, 0x36
        /*0082*/ 	.short	(.L_23 - .L_22)
.L_22:
        /*0084*/ 	.word	0x00000008
.L_23:


//--------------------- .nv.callgraph             --------------------------
	.section	.nv.callgraph,"",@"SHT_CUDA_CALLGRAPH"
	.align	4
	.sectionentsize	8
	.align		4
        /*0000*/ 	.word	0x00000000
	.align		4
        /*0004*/ 	.word	0xffffffff
	.align		4
        /*0008*/ 	.word	0x00000000
	.align		4
        /*000c*/ 	.word	0xfffffffe
	.align		4
        /*0010*/ 	.word	0x00000000
	.align		4
        /*0014*/ 	.word	0xfffffffd
	.align		4
        /*0018*/ 	.word	0x00000000
	.align		4
        /*001c*/ 	.word	0xfffffffc


//--------------------- .text._Z14vector_add_gpuPfS_S_i --------------------------
	.section	.text._Z14vector_add_gpuPfS_S_i,"ax",@progbits
	.align	128
        .global         _Z14vector_add_gpuPfS_S_i
        .type           _Z14vector_add_gpuPfS_S_i,@function
        .size           _Z14vector_add_gpuPfS_S_i,(.L_x_5 - _Z14vector_add_gpuPfS_S_i)
        .other          _Z14vector_add_gpuPfS_S_i,@"STO_CUDA_ENTRY STV_DEFAULT"
_Z14vector_add_gpuPfS_S_i:
.text._Z14vector_add_gpuPfS_S_i:
[----:B------:R-:W-:Y:S01]  /*0000*/  LDC R1, c[0x0][0x37c] ;  /* 0x0000df00ff017b82 */ /* 0x000fe20000000800 */
[----:B------:R-:W0:Y:S07]  /*0010*/  S2R R3, SR_TID.X ;  /* 0x0000000000037919 */ /* 0x000e2e0000002100 */
[----:B------:R-:W0:Y:S01]  /*0020*/  S2UR UR4, SR_CTAID.X ;  /* 0x00000000000479c3 */ /* 0x000e220000002500 */
[----:B------:R-:W1:Y:S07]  /*0030*/  LDCU UR6, c[0x0][0x398] ;  /* 0x00007300ff0677ac */ /* 0x000e6e0008000800 */
[----:B------:R-:W0:Y:S01]  /*0040*/  LDC R0, c[0x0][0x360] ;  /* 0x0000d800ff007b82 */ /* 0x000e220000000800 */
[----:B------:R-:W2:Y:S01]  /*0050*/  LDCU UR5, c[0x0][0x370] ;  /* 0x00006e00ff0577ac */ /* 0x000ea20008000800 */
[----:B0-----:R-:W-:-:S02]  /*0060*/  IMAD R3, R0, UR4, R3 ;  /* 0x0000000400037c24 */ /* 0x001fc4000f8e0203 */
[----:B--2---:R-:W-:-:S03]  /*0070*/  IMAD R0, R0, UR5, RZ ;  /* 0x0000000500007c24 */ /* 0x004fc6000f8e02ff */
[----:B-1----:R-:W-:-:S13]  /*0080*/  ISETP.GE.AND P0, PT, R3, UR6, PT ;  /* 0x0000000603007c0c */ /* 0x002fda000bf06270 */
[----:B------:R-:W-:Y:S05]  /*0090*/  @P0 EXIT ;  /* 0x000000000000094d */ /* 0x000fea0003800000 */
[----:B------:R-:W0:Y:S01]  /*00a0*/  I2F.U32.RP R8, R0 ;  /* 0x0000000000087306 */ /* 0x000e220000209000 */
[----:B------:R-:W-:Y:S01]  /*00b0*/  IADD3 R2, PT, PT, R0, R3, RZ ;  /* 0x0000000300027210 */ /* 0x000fe20007ffe0ff */
[----:B------:R-:W1:Y:S01]  /*00c0*/  LDCU.64 UR4, c[0x0][0x358] ;  /* 0x00006b00ff0477ac */ /* 0x000e620008000a00 */
[----:B------:R-:W-:Y:S01]  /*00d0*/  IADD3 R9, PT, PT, RZ, -R0, RZ ;  /* 0x80000000ff097210 */ /* 0x000fe20007ffe0ff */
[----:B------:R-:W-:Y:S01]  /*00e0*/  BSSY.RECONVERGENT B0, `(.L_x_0) ;  /* 0x000002b000007945 */ /* 0x000fe20003800200 */
[C---:B------:R-:W-:Y:S02]  /*00f0*/  ISETP.GE.AND P0, PT, R2.reuse, UR6, PT ;  /* 0x0000000602007c0c */ /* 0x040fe4000bf06270 */
[----:B------:R-:W-:Y:S02]  /*0100*/  VIMNMX R7, PT, PT, R2, UR6, !PT ;  /* 0x0000000602077c48 */ /* 0x000fe4000ffe0100 */
[----:B------:R-:W-:Y:S02]  /*0110*/  SEL R6, RZ, 0x1, P0 ;  /* 0x00000001ff067807 */ /* 0x000fe40000000000 */
[----:B------:R-:W-:-:S02]  /*0120*/  ISETP.NE.U32.AND P2, PT, R0, RZ, PT ;  /* 0x000000ff0000720c */ /* 0x000fc40003f45070 */
[----:B------:R-:W-:Y:S01]  /*0130*/  IADD3 R7, PT, PT, R7, -R2, -R6 ;  /* 0x8000000207077210 */ /* 0x000fe20007ffe806 */
[----:B0-----:R-:W0:Y:S02]  /*0140*/  MUFU.RCP R8, R8 ;  /* 0x0000000800087308 */ /* 0x001e240000001000 */
[----:B0-----:R-:W-:-:S06]  /*0150*/  IADD3 R4, PT, PT, R8, 0xffffffe, RZ ;  /* 0x0ffffffe08047810 */ /* 0x001fcc0007ffe0ff */
[----:B------:R0:W2:Y:S02]  /*0160*/  F2I.FTZ.U32.TRUNC.NTZ R5, R4 ;  /* 0x0000000400057305 */ /* 0x0000a4000021f000 */
[----:B0-----:R-:W-:Y:S02]  /*0170*/  HFMA2 R4, -RZ, RZ, 0, 0 ;  /* 0x00000000ff047431 */ /* 0x001fe400000001ff */
[----:B--2---:R-:W-:-:S04]  /*0180*/  IMAD R9, R9, R5, RZ ;  /* 0x0000000509097224 */ /* 0x004fc800078e02ff */
[----:B------:R-:W-:-:S06]  /*0190*/  IMAD.HI.U32 R8, R5, R9, R4 ;  /* 0x0000000905087227 */ /* 0x000fcc00078e0004 */
[----:B------:R-:W-:-:S05]  /*01a0*/  IMAD.HI.U32 R5, R8, R7, RZ ;  /* 0x0000000708057227 */ /* 0x000fca00078e00ff */
[----:B------:R-:W-:-:S05]  /*01b0*/  IADD3 R2, PT, PT, -R5, RZ, RZ ;  /* 0x000000ff05027210 */ /* 0x000fca0007ffe1ff */
[----:B------:R-:W-:-:S05]  /*01c0*/  IMAD R7, R0, R2, R7 ;  /* 0x0000000200077224 */ /* 0x000fca00078e0207 */
[----:B------:R-:W-:-:S13]  /*01d0*/  ISETP.GE.U32.AND P0, PT, R7, R0, PT ;  /* 0x000000000700720c */ /* 0x000fda0003f06070 */
[----:B------:R-:W-:Y:S02]  /*01e0*/  @P0 IADD3 R7, PT, PT, -R0, R7, RZ ;  /* 0x0000000700070210 */ /* 0x000fe40007ffe1ff */
[----:B------:R-:W-:Y:S02]  /*01f0*/  @P0 IADD3 R5, PT, PT, R5, 0x1, RZ ;  /* 0x0000000105050810 */ /* 0x000fe40007ffe0ff */
[----:B------:R-:W-:-:S13]  /*0200*/  ISETP.GE.U32.AND P1, PT, R7, R0, PT ;  /* 0x000000000700720c */ /* 0x000fda0003f26070 */
[----:B------:R-:W-:Y:S02]  /*0210*/  @P1 IADD3 R5, PT, PT, R5, 0x1, RZ ;  /* 0x0000000105051810 */ /* 0x000fe40007ffe0ff */
[----:B------:R-:W-:-:S04]  /*0220*/  @!P2 LOP3.LUT R5, RZ, R0, RZ, 0x33, !PT ;  /* 0x00000000ff05a212 */ /* 0x000fc800078e33ff */
[----:B------:R-:W-:-:S04]  /*0230*/  IADD3 R2, PT, PT, R6, R5, RZ ;  /* 0x0000000506027210 */ /* 0x000fc80007ffe0ff */
[C---:B------:R-:W-:Y:S02]  /*0240*/  LOP3.LUT R4, R2.reuse, 0x3, RZ, 0xc0, !PT ;  /* 0x0000000302047812 */ /* 0x040fe400078ec0ff */
[----:B------:R-:W-:Y:S02]  /*0250*/  ISETP.GE.U32.AND P1, PT, R2, 0x3, PT ;  /* 0x000000030200780c */ /* 0x000fe40003f26070 */
[----:B------:R-:W-:-:S13]  /*0260*/  ISETP.NE.AND P0, PT, R4, 0x3, PT ;  /* 0x000000030400780c */ /* 0x000fda0003f05270 */
[----:B-1----:R-:W-:Y:S05]  /*0270*/  @!P0 BRA `(.L_x_1) ;  /* 0x0000000000448947 */ /* 0x002fea0003800000 */
[----:B------:R-:W0:Y:S01]  /*0280*/  LDC.64 R4, c[0x0][0x390] ;  /* 0x0000e400ff047b82 */ /* 0x000e220000000a00 */
[----:B------:R-:W-:-:S04]  /*0290*/  IADD3 R2, PT, PT, R2, 0x1, RZ ;  /* 0x0000000102027810 */ /* 0x000fc80007ffe0ff */
[----:B------:R-:W-:-:S03]  /*02a0*/  LOP3.LUT R2, R2, 0x3, RZ, 0xc0, !PT ;  /* 0x0000000302027812 */ /* 0x000fc600078ec0ff */
[----:B------:R-:W1:Y:S01]  /*02b0*/  LDC.64 R6, c[0x0][0x380] ;  /* 0x0000e000ff067b82 */ /* 0x000e620000000a00 */
[----:B------:R-:W-:-:S07]  /*02c0*/  IADD3 R2, PT, PT, -R2, RZ, RZ ;  /* 0x000000ff02027210 */ /* 0x000fce0007ffe1ff */
[----:B------:R-:W2:Y:S02]  /*02d0*/  LDC.64 R8, c[0x0][0x388] ;  /* 0x0000e200ff087b82 */ /* 0x000ea40000000a00 */
.L_x_2:
[----:B0-----:R-:W-:-:S04]  /*02e0*/  IMAD.WIDE R12, R3, 0x4, R4 ;  /* 0x00000004030c7825 */ /* 0x001fc800078e0204 */
[C---:B--2---:R-:W-:Y:S02]  /*02f0*/  IMAD.WIDE R14, R3.reuse, 0x4, R8 ;  /* 0x00000004030e7825 */ /* 0x044fe400078e0208 */
[----:B------:R-:W2:Y:S04]  /*0300*/  LDG.E R13, desc[UR4][R12.64] ;  /* 0x000000040c0d7981 */ /* 0x000ea8000c1e1900 */
[----:B------:R-:W2:Y:S01]  /*0310*/  LDG.E R14, desc[UR4][R14.64] ;  /* 0x000000040e0e7981 */ /* 0x000ea2000c1e1900 */
[----:B-1-3--:R-:W-:Y:S01]  /*0320*/  IMAD.WIDE R10, R3, 0x4, R6 ;  /* 0x00000004030a7825 */ /* 0x00afe200078e0206 */
[----:B------:R-:W-:Y:S02]  /*0330*/  IADD3 R2, PT, PT, R2, 0x1, RZ ;  /* 0x0000000102027810 */ /* 0x000fe40007ffe0ff */
[----:B------:R-:W-:-:S02]  /*0340*/  IADD3 R3, PT, PT, R0, R3, RZ ;  /* 0x0000000300037210 */ /* 0x000fc40007ffe0ff */
[----:B------:R-:W-:Y:S01]  /*0350*/  ISETP.NE.AND P0, PT, R2, RZ, PT ;  /* 0x000000ff0200720c */ /* 0x000fe20003f05270 */
[----:B--2---:R-:W-:-:S05]  /*0360*/  FADD R17, R14, R13 ;  /* 0x0000000d0e117221 */ /* 0x004fca0000000000 */
[----:B------:R3:W-:Y:S07]  /*0370*/  STG.E desc[UR4][R10.64], R17 ;  /* 0x000000110a007986 */ /* 0x0007ee000c101904 */
[----:B------:R-:W-:Y:S05]  /*0380*/  @P0 BRA `(.L_x_2) ;  /* 0xfffffffc00d40947 */ /* 0x000fea000383ffff */
.L_x_1:
[----:B------:R-:W-:Y:S05]  /*0390*/  BSYNC.RECONVERGENT B0 ;  /* 0x0000000000007941 */ /* 0x000fea0003800200 */
.L_x_0:
[----:B------:R-:W-:Y:S05]  /*03a0*/  @!P1 EXIT ;  /* 0x000000000000994d */ /* 0x000fea0003800000 */
.L_x_3:
[----:B------:R-:W3:Y:S08]  /*03b0*/  LDC.64 R4, c[0x0][0x388] ;  /* 0x0000e200ff047b82 */ /* 0x000ef00000000a00 */
[----:B------:R-:W0:Y:S01]  /*03c0*/  LDC.64 R6, c[0x0][0x390] ;  /* 0x0000e400ff067b82 */ /* 0x000e220000000a00 */
[----:B---3--:R-:W-:-:S07]  /*03d0*/  IMAD.WIDE R10, R3, 0x4, R4 ;  /* 0x00000004030a7825 */ /* 0x008fce00078e0204 */
[----:B------:R-:W1:Y:S01]  /*03e0*/  LDC.64 R4, c[0x0][0x380] ;  /* 0x0000e000ff047b82 */ /* 0x000e620000000a00 */
[----:B--2---:R-:W2:Y:S01]  /*03f0*/  LDG.E R2, desc[UR4][R10.64] ;  /* 0x000000040a027981 */ /* 0x004ea2000c1e1900 */
[----:B0-----:R-:W-:-:S05]  /*0400*/  IMAD.WIDE R12, R3, 0x4, R6 ;  /* 0x00000004030c7825 */ /* 0x001fca00078e0206 */
[----:B------:R-:W2:Y:S01]  /*0410*/  LDG.E R7, desc[UR4][R12.64] ;  /* 0x000000040c077981 */ /* 0x000ea2000c1e1900 */
[----:B-1----:R-:W-:-:S04]  /*0420*/  IMAD.WIDE R16, R3, 0x4, R4 ;  /* 0x0000000403107825 */ /* 0x002fc800078e0204 */
[----:B------:R-:W-:-:S04]  /*0430*/  IMAD.WIDE R4, R0, 0x4, R10 ;  /* 0x0000000400047825 */ /* 0x000fc800078e020a */
[----:B--2---:R-:W-:Y:S01]  /*0440*/  FADD R19, R2, R7 ;  /* 0x0000000702137221 */ /* 0x004fe20000000000 */
[----:B------:R-:W-:-:S04]  /*0450*/  IMAD.WIDE R6, R0, 0x4, R12 ;  /* 0x0000000400067825 */ /* 0x000fc800078e020c */
[----:B------:R0:W-:Y:S04]  /*0460*/  STG.E desc[UR4][R16.64], R19 ;  /* 0x0000001310007986 */ /* 0x0001e8000c101904 */
[----:B------:R-:W2:Y:S04]  /*0470*/  LDG.E R2, desc[UR4][R4.64] ;  /* 0x0000000404027981 */ /* 0x000ea8000c1e1900 */
[----:B------:R-:W2:Y:S01]  /*0480*/  LDG.E R15, desc[UR4][R6.64] ;  /* 0x00000004060f7981 */ /* 0x000ea2000c1e1900 */
[----:B------:R-:W-:-:S04]  /*0490*/  IMAD.WIDE R8, R0, 0x4, R16 ;  /* 0x0000000400087825 */ /* 0x000fc800078e0210 */
[----:B------:R-:W-:-:S04]  /*04a0*/  IMAD.WIDE R10, R0, 0x4, R4 ;  /* 0x00000004000a7825 */ /* 0x000fc800078e0204 */
[----:B------:R-:W-:-:S04]  /*04b0*/  IMAD.WIDE R12, R0, 0x4, R6 ;  /* 0x00000004000c7825 */ /* 0x000fc800078e0206 */
[----:B--2---:R-:W-:-:S05]  /*04c0*/  FADD R21, R2, R15 ;  /* 0x0000000f02157221 */ /* 0x004fca0000000000 */
        /* <DEDUP_REMOVED lines=8> */
[----:B------:R-:W1:Y:S04]  /*0550*/  LDG.E R4, desc[UR4][R4.64] ;  /* 0x0000000404047981 */ /* 0x000e68000c1e1900 */
[----:B------:R-:W1:Y:S01]  /*0560*/  LDG.E R7, desc[UR4][R6.64] ;  /* 0x0000000406077981 */ /* 0x000e62000c1e1900 */
[C---:B0-----:R-:W-:Y:S01]  /*0570*/  IMAD.WIDE R16, R0.reuse, 0x4, R14 ;  /* 0x0000000400107825 */ /* 0x041fe200078e020e */
[----:B------:R-:W-:-:S04]  /*0580*/  LEA R3, R0, R3, 0x2 ;  /* 0x0000000300037211 */ /* 0x000fc800078e10ff */
[----:B------:R-:W-:Y:S01]  /*0590*/  ISETP.GE.AND P0, PT, R3, UR6, PT ;  /* 0x0000000603007c0c */ /* 0x000fe2000bf06270 */
[----:B-1----:R-:W-:-:S05]  /*05a0*/  FADD R9, R4, R7 ;  /* 0x0000000704097221 */ /* 0x002fca0000000000 */
[----:B------:R2:W-:Y:S07]  /*05b0*/  STG.E desc[UR4][R16.64], R9 ;  /* 0x0000000910007986 */ /* 0x0005ee000c101904 */
[----:B------:R-:W-:Y:S05]  /*05c0*/  @!P0 BRA `(.L_x_3) ;  /* 0xfffffffc00788947 */ /* 0x000fea000383ffff */
[----:B------:R-:W-:Y:S05]  /*05d0*/  EXIT ;  /* 0x000000000000794d */ /* 0x000fea0003800000 */
.L_x_4:
[----:B------:R-:W-:-:S00]  /*05e0*/  BRA `(.L_x_4) ;  /* 0xfffffffc00fc7947 */ /* 0x000fc0000383ffff */
[----:B------:R-:W-:-:S00]  /*05f0*/  NOP ;  /* 0x0000000000007918 */ /* 0x000fc00000000000 */
        /* <DEDUP_REMOVED lines=8> */
.L_x_5:


//--------------------- .nv.shared.reserved.0     --------------------------
	.section	.nv.shared.reserved.0,"aw",@nobits
	.weak		__nv_reservedSMEM_offset_0_alias
	.size		__nv_reservedSMEM_offset_0_alias, 0, 64
	.other		__nv_reservedSMEM_offset_0_alias,@"STO_CUDA_RESERVED_SHARED STV_DEFAULT"
__nv_reservedSMEM_offset_0_alias:
	.zero		0
	.zero		64


//--------------------- .nv.constant0._Z14vector_add_gpuPfS_S_i --------------------------
	.section	.nv.constant0._Z14vector_add_gpuPfS_S_i,"a",@progbits
	.sectionflags	@""
	.align	4
.nv.constant0._Z14vector_add_gpuPfS_S_i:
	.zero		924


//--------------------- SYMBOLS --------------------------

	.type		.nv.reservedSmem.offset0,@object
	.size		.nv.reservedSmem.offset0,0x4
